//
// Generated by NVIDIA NVVM Compiler
//
// Compiler Build ID: CL-36424714
// Cuda compilation tools, release 13.0, V13.0.88
// Based on NVVM 20.0.0
//

.version 9.0
.target sm_100
.address_size 64

	// .globl	_Z5provaPiiiS_
.extern .func  (.param .b32 func_retval0) vprintf
(
	.param .b64 vprintf_param_0,
	.param .b64 vprintf_param_1
)
;
.global .align 1 .b8 $str[12] = {86, 97, 108, 111, 114, 101, 32, 37, 100, 32, 10};

.visible .entry _Z5provaPiiiS_(
	.param .u64 .ptr .align 1 _Z5provaPiiiS__param_0,
	.param .u32 _Z5provaPiiiS__param_1,
	.param .u32 _Z5provaPiiiS__param_2,
	.param .u64 .ptr .align 1 _Z5provaPiiiS__param_3
)
{
	.local .align 8 .b8 	__local_depot0[8];
	.reg .b64 	%SP;
	.reg .b64 	%SPL;
	.reg .pred 	%p<2>;
	.reg .b32 	%r<13>;
	.reg .b64 	%rd<7>;

	mov.u64 	%SPL, __local_depot0;
	cvta.local.u64 	%SP, %SPL;
	ld.param.u64 	%rd2, [_Z5provaPiiiS__param_3];
	cvta.to.global.u64 	%rd1, %rd2;
	mov.u32 	%r1, %ctaid.x;
	mov.u32 	%r2, %ntid.x;
	mul.lo.s32 	%r3, %r1, %r2;
	mov.u32 	%r4, %tid.x;
	mov.b32 	%r5, 1;
	st.global.u32 	[%rd1+4], %r5;
	neg.s32 	%r6, %r4;
	setp.ne.s32 	%p1, %r3, %r6;
	@%p1 bra 	$L__BB0_2;
	add.u64 	%rd3, %SP, 0;
	add.u64 	%rd4, %SPL, 0;
	mov.b32 	%r7, 1;
	st.local.u32 	[%rd4], %r7;
	mov.u64 	%rd5, $str;
	cvta.global.u64 	%rd6, %rd5;
	{ // callseq 0, 0
	.param .b64 param0;
	st.param.b64 	[param0], %rd6;
	.param .b64 param1;
	st.param.b64 	[param1], %rd3;
	.param .b32 retval0;
	call.uni (retval0), 
	vprintf, 
	(
	param0, 
	param1
	);
	ld.param.b32 	%r8, [retval0];
	} // callseq 0
	ld.global.u32 	%r10, [%rd1+48];
	st.local.u32 	[%rd4], %r10;
	{ // callseq 1, 0
	.param .b64 param0;
	st.param.b64 	[param0], %rd6;
	.param .b64 param1;
	st.param.b64 	[param1], %rd3;
	.param .b32 retval0;
	call.uni (retval0), 
	vprintf, 
	(
	param0, 
	param1
	);
	ld.param.b32 	%r11, [retval0];
	} // callseq 1
$L__BB0_2:
	bar.sync 	0;
	ret;

}


// ===== COMPILED SASS (sm_100) =====

	.target	sm_100

	.elftype	@"ET_EXEC"


//--------------------- .note.nv.tkinfo           --------------------------
	.section	.note.nv.tkinfo,"",@"SHT_NOTE"
	.sectionflags	@"SHF_NOTE_NV_TKINFO"
	.tkinfo
        /*0018*/ 	.word	0x00000002
        /*0030*/ 	.string	""
        /*0030*/ 	.string	"ptxas"
        /*0030*/ 	.string	"Cuda compilation tools, release 13.0, V13.0.88"
        /*0030*/ 	.string	"Build cuda_13.0.r13.0/compiler.36424714_0"
        /*0030*/ 	.string	"-arch sm_100 -m 64 "



//--------------------- .note.nv.cuinfo           --------------------------
	.section	.note.nv.cuinfo,"",@"SHT_NOTE"
	.sectionflags	@"SHF_NOTE_NV_CUINFO"
        /*0018*/ 	.short	0x0002
        /*001a*/ 	.short	0x0064
        /*001c*/ 	.short	0x0082
	.zero		2


//--------------------- .nv.info                  --------------------------
	.section	.nv.info,"",@"SHT_CUDA_INFO"
	.align	4


	//----- nvinfo : EIATTR_REGCOUNT
	.align		4
        /*0000*/ 	.byte	0x04, 0x2f
        /*0002*/ 	.short	(.L_2 - .L_1)
	.align		4
.L_1:
        /*0004*/ 	.word	index@(_Z5provaPiiiS_)
        /*0008*/ 	.word	0x00000018


	//----- nvinfo : EIATTR_FRAME_SIZE
	.align		4
.L_2:
        /*000c*/ 	.byte	0x04, 0x11
        /*000e*/ 	.short	(.L_4 - .L_3)
	.align		4
.L_3:
        /*0010*/ 	.word	index@(_Z5provaPiiiS_)
        /*0014*/ 	.word	0x00000008


	//----- nvinfo : EIATTR_MIN_STACK_SIZE
	.align		4
.L_4:
        /*0018*/ 	.byte	0x04, 0x12
        /*001a*/ 	.short	(.L_6 - .L_5)
	.align		4
.L_5:
        /*001c*/ 	.word	index@(_Z5provaPiiiS_)
        /*0020*/ 	.word	0x00000008
.L_6:


//--------------------- .nv.compat                --------------------------
	.section	.nv.compat,"",@"SHT_CUDA_COMPAT_INFO"
	.align	4
        /*0000*/ 	.byte	0x02, 0x09, 0x00, 0x00, 0x02, 0x02, 0x01, 0x00, 0x02, 0x05, 0x05, 0x00, 0x03, 0x07, 0x01, 0x01
        /*0010*/ 	.byte	0x02, 0x03, 0x00, 0x00, 0x02, 0x06, 0x01, 0x00, 0x04, 0x0b, 0x08, 0x00, 0x09, 0x00, 0x00, 0x00
        /*0020*/ 	.byte	0x00, 0x00, 0x00, 0x00


//--------------------- .nv.info._Z5provaPiiiS_   --------------------------
	.section	.nv.info._Z5provaPiiiS_,"",@"SHT_CUDA_INFO"
	.sectionflags	@""
	.align	4


	//----- nvinfo : EIATTR_CUDA_API_VERSION
	.align		4
        /*0000*/ 	.byte	0x04, 0x37
        /*0002*/ 	.short	(.L_8 - .L_7)
.L_7:
        /*0004*/ 	.word	0x00000082


	//----- nvinfo : EIATTR_KPARAM_INFO
	.align		4
.L_8:
        /*0008*/ 	.byte	0x04, 0x17
        /*000a*/ 	.short	(.L_10 - .L_9)
.L_9:
        /*000c*/ 	.word	0x00000000
        /*0010*/ 	.short	0x0003
        /*0012*/ 	.short	0x0010
        /*0014*/ 	.byte	0x00, 0xf5, 0x21, 0x00


	//----- nvinfo : EIATTR_KPARAM_INFO
	.align		4
.L_10:
        /*0018*/ 	.byte	0x04, 0x17
        /*001a*/ 	.short	(.L_12 - .L_11)
.L_11:
        /*001c*/ 	.word	0x00000000
        /*0020*/ 	.short	0x0002
        /*0022*/ 	.short	0x000c
        /*0024*/ 	.byte	0x00, 0xf0, 0x11, 0x00


	//----- nvinfo : EIATTR_KPARAM_INFO
	.align		4
.L_12:
        /*0028*/ 	.byte	0x04, 0x17
        /*002a*/ 	.short	(.L_14 - .L_13)
.L_13:
        /*002c*/ 	.word	0x00000000
        /*0030*/ 	.short	0x0001
        /*0032*/ 	.short	0x0008
        /*0034*/ 	.byte	0x00, 0xf0, 0x11, 0x00


	//----- nvinfo : EIATTR_KPARAM_INFO
	.align		4
.L_14:
        /*0038*/ 	.byte	0x04, 0x17
        /*003a*/ 	.short	(.L_16 - .L_15)
.L_15:
        /*003c*/ 	.word	0x00000000
        /*0040*/ 	.short	0x0000
        /*0042*/ 	.short	0x0000
        /*0044*/ 	.byte	0x00, 0xf5, 0x21, 0x00


	//----- nvinfo : EIATTR_SPARSE_MMA_MASK
	.align		4
.L_16:
        /*0048*/ 	.byte	0x03, 0x50
        /*004a*/ 	.short	0x0000


	//----- nvinfo : EIATTR_MAXREG_COUNT
	.align		4
        /*004c*/ 	.byte	0x03, 0x1b
        /*004e*/ 	.short	0x00ff


	//----- nvinfo : EIATTR_NUM_BARRIERS
	.align		4
        /*0050*/ 	.byte	0x02, 0x4c
        /*0052*/ 	.byte	0x01
	.zero		1


	//----- nvinfo : EIATTR_EXTERNS
	.align		4
        /*0054*/ 	.byte	0x04, 0x0f
        /*0056*/ 	.short	(.L_18 - .L_17)


	//   ....[0]....
	.align		4
.L_17:
        /*0058*/ 	.word	index@(vprintf)


	//----- nvinfo : EIATTR_MERCURY_ISA_VERSION
	.align		4
.L_18:
        /*005c*/ 	.byte	0x03, 0x5f
        /*005e*/ 	.short	0x0101


	//----- nvinfo : EIATTR_VRC_CTA_INIT_COUNT
	.align		4
        /*0060*/ 	.byte	0x02, 0x4a
	.zero		1
	.zero		1


	//----- nvinfo : EIATTR_SYSCALL_OFFSETS
	.align		4
        /*0064*/ 	.byte	0x04, 0x46
        /*0066*/ 	.short	(.L_20 - .L_19)


	//   ....[0]....
.L_19:
        /*0068*/ 	.word	0x000001a0


	//   ....[1]....
        /*006c*/ 	.word	0x00000250


	//----- nvinfo : EIATTR_EXIT_INSTR_OFFSETS
	.align		4
.L_20:
        /*0070*/ 	.byte	0x04, 0x1c
        /*0072*/ 	.short	(.L_22 - .L_21)


	//   ....[0]....
.L_21:
        /*0074*/ 	.word	0x00000280


	//----- nvinfo : EIATTR_CRS_STACK_SIZE
	.align		4
.L_22:
        /*0078*/ 	.byte	0x04, 0x1e
        /*007a*/ 	.short	(.L_24 - .L_23)
.L_23:
        /*007c*/ 	.word	0x00000000


	//----- nvinfo : EIATTR_CBANK_PARAM_SIZE
	.align		4
.L_24:
        /*0080*/ 	.byte	0x03, 0x19
        /*0082*/ 	.short	0x0018


	//----- nvinfo : EIATTR_PARAM_CBANK
	.align		4
        /*0084*/ 	.byte	0x04, 0x0a
        /*0086*/ 	.short	(.L_26 - .L_25)
	.align		4
.L_25:
        /*0088*/ 	.word	index@(.nv.constant0._Z5provaPiiiS_)
        /*008c*/ 	.short	0x0380
        /*008e*/ 	.short	0x0018


	//----- nvinfo : EIATTR_SW_WAR
	.align		4
.L_26:
        /*0090*/ 	.byte	0x04, 0x36
        /*0092*/ 	.short	(.L_28 - .L_27)
.L_27:
        /*0094*/ 	.word	0x00000008
.L_28:


//--------------------- .nv.callgraph             --------------------------
	.section	.nv.callgraph,"",@"SHT_CUDA_CALLGRAPH"
	.align	4
	.sectionentsize	8
	.align		4
        /*0000*/ 	.word	0x00000000
	.align		4
        /*0004*/ 	.word	0xffffffff
	.align		4
        /*0008*/ 	.word	index@(_Z5provaPiiiS_)
	.align		4
        /*000c*/ 	.word	index@(vprintf)
	.align		4
        /*0010*/ 	.word	0x00000000
	.align		4
        /*0014*/ 	.word	0xfffffffe
	.align		4
        /*0018*/ 	.word	0x00000000
	.align		4
        /*001c*/ 	.word	0xfffffffd
	.align		4
        /*0020*/ 	.word	0x00000000
	.align		4
        /*0024*/ 	.word	0xfffffffc


//--------------------- .nv.constant4             --------------------------
	.section	.nv.constant4,"a",@progbits
	.align	8
	.align		8
.nv.constant4:
        /*0000*/ 	.dword	vprintf
	.align		8
        /*0008*/ 	.dword	$str


//--------------------- .text._Z5provaPiiiS_      --------------------------
	.section	.text._Z5provaPiiiS_,"ax",@progbits
	.align	128
        .global         _Z5provaPiiiS_
        .type           _Z5provaPiiiS_,@function
        .size           _Z5provaPiiiS_,(.L_x_3 - _Z5provaPiiiS_)
        .other          _Z5provaPiiiS_,@"STO_CUDA_ENTRY STV_DEFAULT"
_Z5provaPiiiS_:
.text._Z5provaPiiiS_:
[----:B------:R-:W0:Y:S01]  /*0000*/  LDC R1, c[0x0][0x37c] ;  /* 0x0000df00ff017b82 */ /* 0x000e220000000800 */
[----:B------:R-:W1:Y:S07]  /*0010*/  S2R R2, SR_TID.X ;  /* 0x0000000000027919 */ /* 0x000e6e0000002100 */
[----:B------:R-:W2:Y:S01]  /*0020*/  S2UR UR4, SR_CTAID.X ;  /* 0x00000000000479c3 */ /* 0x000ea20000002500 */
[----:B------:R-:W3:Y:S01]  /*0030*/  LDCU UR7, c[0x0][0x2fc] ;  /* 0x00005f80ff0777ac */ /* 0x000ee20008000800 */
[----:B------:R-:W-:-:S02]  /*0040*/  IMAD.MOV.U32 R0, RZ, RZ, 0x1 ;  /* 0x00000001ff007424 */ /* 0x000fc400078e00ff */
[----:B0-----:R-:W-:Y:S01]  /*0050*/  VIADD R1, R1, 0xfffffff8 ;  /* 0xfffffff801017836 */ /* 0x001fe20000000000 */
[----:B------:R-:W2:Y:S03]  /*0060*/  LDCU UR5, c[0x0][0x360] ;  /* 0x00006c00ff0577ac */ /* 0x000ea60008000800 */
[----:B------:R-:W0:Y:S01]  /*0070*/  LDC.64 R4, c[0x0][0x390] ;  /* 0x0000e400ff047b82 */ /* 0x000e220000000a00 */
[----:B------:R-:W0:Y:S01]  /*0080*/  LDCU.64 UR36, c[0x0][0x358] ;  /* 0x00006b00ff2477ac */ /* 0x000e220008000a00 */
[----:B------:R-:W4:Y:S01]  /*0090*/  LDCU UR6, c[0x0][0x2f8] ;  /* 0x00005f00ff0677ac */ /* 0x000f220008000800 */
[----:B--2---:R-:W-:Y:S01]  /*00a0*/  UIMAD UR4, UR4, UR5, URZ ;  /* 0x00000005040472a4 */ /* 0x004fe2000f8e02ff */
[----:B-1----:R-:W-:Y:S01]  /*00b0*/  IADD3 R3, PT, PT, -R2, RZ, RZ ;  /* 0x000000ff02037210 */ /* 0x002fe20007ffe1ff */
[----:B0-----:R0:W-:Y:S01]  /*00c0*/  STG.E desc[UR36][R4.64+0x4], R0 ;  /* 0x0000040004007986 */ /* 0x0011e2000c101924 */
[----:B----4-:R-:W-:-:S03]  /*00d0*/  IADD3 R2, P1, PT, R1, UR6, RZ ;  /* 0x0000000601027c10 */ /* 0x010fc6000ff3e0ff */
[----:B------:R-:W-:Y:S02]  /*00e0*/  ISETP.NE.AND P0, PT, R3, UR4, PT ;  /* 0x0000000403007c0c */ /* 0x000fe4000bf05270 */
[----:B---3--:R-:W-:-:S11]  /*00f0*/  IMAD.X R17, RZ, RZ, UR7, P1 ;  /* 0x00000007ff117e24 */ /* 0x008fd600088e06ff */
[----:B0-----:R-:W-:Y:S05]  /*0100*/  @P0 BRA `(.L_x_0) ;  /* 0x0000000000540947 */ /* 0x001fea0003800000 */
[----:B------:R-:W-:Y:S01]  /*0110*/  MOV R16, 0x0 ;  /* 0x0000000000107802 */ /* 0x000fe20000000f00 */
[----:B------:R0:W-:Y:S01]  /*0120*/  STL [R1], R0 ;  /* 0x0000000001007387 */ /* 0x0001e20000100800 */
[----:B------:R-:W1:Y:S01]  /*0130*/  LDCU.64 UR4, c[0x4][0x8] ;  /* 0x01000100ff0477ac */ /* 0x000e620008000a00 */
[----:B------:R-:W-:Y:S01]  /*0140*/  IMAD.MOV.U32 R6, RZ, RZ, R2 ;  /* 0x000000ffff067224 */ /* 0x000fe200078e0002 */
[----:B------:R0:W2:Y:S01]  /*0150*/  LDC.64 R8, c[0x4][R16] ;  /* 0x0100000010087b82 */ /* 0x0000a20000000a00 */
[----:B------:R-:W-:Y:S01]  /*0160*/  MOV R7, R17 ;  /* 0x0000001100077202 */ /* 0x000fe20000000f00 */
[----:B-1----:R-:W-:Y:S01]  /*0170*/  IMAD.U32 R4, RZ, RZ, UR4 ;  /* 0x00000004ff047e24 */ /* 0x002fe2000f8e00ff */
[----:B0-----:R-:W-:-:S07]  /*0180*/  MOV R5, UR5 ;  /* 0x0000000500057c02 */ /* 0x001fce0008000f00 */
[----:B------:R-:W-:-:S07]  /*0190*/  LEPC R20, `(.L_x_1) ;  /* 0x000000001014794e */ /* 0x000fce0000000000 */
[----:B--2---:R-:W-:Y:S05]  /*01a0*/  CALL.ABS.NOINC R8 ;  /* 0x0000000008007343 */ /* 0x004fea0003c00000 */
.L_x_1:
[----:B------:R-:W0:Y:S01]  /*01b0*/  LDC.64 R8, c[0x0][0x390] ;  /* 0x0000e400ff087b82 */ /* 0x000e220000000a00 */
[----:B------:R-:W1:Y:S01]  /*01c0*/  LDCU.64 UR4, c[0x4][0x8] ;  /* 0x01000100ff0477ac */ /* 0x000e620008000a00 */
[----:B0-----:R-:W2:Y:S06]  /*01d0*/  LDG.E R0, desc[UR36][R8.64+0x30] ;  /* 0x0000302408007981 */ /* 0x001eac000c1e1900 */
[----:B------:R0:W3:Y:S01]  /*01e0*/  LDC.64 R10, c[0x4][R16] ;  /* 0x01000000100a7b82 */ /* 0x0000e20000000a00 */
[----:B-1----:R-:W-:Y:S01]  /*01f0*/  IMAD.U32 R4, RZ, RZ, UR4 ;  /* 0x00000004ff047e24 */ /* 0x002fe2000f8e00ff */
[----:B------:R-:W-:Y:S01]  /*0200*/  MOV R5, UR5 ;  /* 0x0000000500057c02 */ /* 0x000fe20008000f00 */
[----:B------:R-:W-:Y:S01]  /*0210*/  IMAD.MOV.U32 R6, RZ, RZ, R2 ;  /* 0x000000ffff067224 */ /* 0x000fe200078e0002 */
[----:B------:R-:W-:Y:S01]  /*0220*/  MOV R7, R17 ;  /* 0x0000001100077202 */ /* 0x000fe20000000f00 */
[----:B--23--:R0:W-:Y:S06]  /*0230*/  STL [R1], R0 ;  /* 0x0000000001007387 */ /* 0x00c1ec0000100800 */
[----:B------:R-:W-:-:S07]  /*0240*/  LEPC R20, `(.L_x_0) ;  /* 0x000000001014794e */ /* 0x000fce0000000000 */
[----:B0-----:R-:W-:Y:S05]  /*0250*/  CALL.ABS.NOINC R10 ;  /* 0x000000000a007343 */ /* 0x001fea0003c00000 */
.L_x_0:
[----:B------:R-:W-:Y:S05]  /*0260*/  WARPSYNC.ALL ;  /* 0x0000000000007948 */ /* 0x000fea0003800000 */
[----:B------:R-:W-:Y:S06]  /*0270*/  BAR.SYNC.DEFER_BLOCKING 0x0 ;  /* 0x0000000000007b1d */ /* 0x000fec0000010000 */
[----:B------:R-:W-:Y:S05]  /*0280*/  EXIT ;  /* 0x000000000000794d */ /* 0x000fea0003800000 */
.L_x_2:
[----:B------:R-:W-:-:S00]  /*0290*/  BRA `(.L_x_2) ;  /* 0xfffffffc00fc7947 */ /* 0x000fc0000383ffff */
[----:B------:R-:W-:-:S00]  /*02a0*/  NOP ;  /* 0x0000000000007918 */ /* 0x000fc00000000000 */
        /* <DEDUP_REMOVED lines=13> */
.L_x_3:


//--------------------- .nv.global.init           --------------------------
	.section	.nv.global.init,"aw",@progbits
.nv.global.init:
	.type		$str,@object
	.size		$str,(.L_0 - $str)
$str:
        /*0000*/ 	.byte	0x56, 0x61, 0x6c, 0x6f, 0x72, 0x65, 0x20, 0x25, 0x64, 0x20, 0x0a, 0x00
.L_0:


//--------------------- .nv.shared.reserved.0     --------------------------
	.section	.nv.shared.reserved.0,"aw",@nobits
	.weak		__nv_reservedSMEM_offset_0_alias
	.size		__nv_reservedSMEM_offset_0_alias, 0, 64
	.other		__nv_reservedSMEM_offset_0_alias,@"STO_CUDA_RESERVED_SHARED STV_DEFAULT"
__nv_reservedSMEM_offset_0_alias:
	.zero		0
	.zero		64


//--------------------- .nv.constant0._Z5provaPiiiS_ --------------------------
	.section	.nv.constant0._Z5provaPiiiS_,"a",@progbits
	.sectionflags	@""
	.align	4
.nv.constant0._Z5provaPiiiS_:
	.zero		920


//--------------------- SYMBOLS --------------------------

	.type		.nv.reservedSmem.offset0,@object
	.size		.nv.reservedSmem.offset0,0x4
	.type		vprintf,@function
